	.headerflags	@"EF_CUDA_TEXMODE_UNIFIED EF_CUDA_64BIT_ADDRESS EF_CUDA_ACCELERATORS EF_CUDA_SM90 EF_CUDA_VIRTUAL_SM(EF_CUDA_SM90)"
	.elftype	@"ET_EXEC"


//--------------------- .nv.info                  --------------------------
	.section	.nv.info,"",@"SHT_CUDA_INFO"
	.align	4


	//----- nvinfo : EIATTR_REGCOUNT
	.align		4
        /*0000*/ 	.byte	0x04, 0x2f
        /*0002*/ 	.short	(.L_3 - .L_2)
	.align		4
.L_2:
        /*0004*/ 	.word	index@(triton_poi_fused_cat_19)
        /*0008*/ 	.word	0x00000020


	//----- nvinfo : EIATTR_MIN_STACK_SIZE
	.align		4
.L_3:
        /*000c*/ 	.byte	0x04, 0x12
        /*000e*/ 	.short	(.L_5 - .L_4)
	.align		4
.L_4:
        /*0010*/ 	.word	index@(triton_poi_fused_cat_19)
        /*0014*/ 	.word	0x00000000


	//----- nvinfo : EIATTR_FRAME_SIZE
	.align		4
.L_5:
        /*0018*/ 	.byte	0x04, 0x11
        /*001a*/ 	.short	(.L_7 - .L_6)
	.align		4
.L_6:
        /*001c*/ 	.word	index@(triton_poi_fused_cat_19)
        /*0020*/ 	.word	0x00000000


	//----- nvinfo : EIATTR_MIN_STACK_SIZE
	.align		4
.L_7:
        /*0024*/ 	.byte	0x04, 0x12
        /*0026*/ 	.short	(.L_9 - .L_8)
	.align		4
.L_8:
        /*0028*/ 	.word	index@(triton_poi_fused_cat_19)
        /*002c*/ 	.word	0x00000000
.L_9:


//--------------------- .nv.info.triton_poi_fused_cat_19 --------------------------
	.section	.nv.info.triton_poi_fused_cat_19,"",@"SHT_CUDA_INFO"
	.sectionflags	@""
	.align	4


	//----- nvinfo : EIATTR_CUDA_API_VERSION
	.align		4
        /*0000*/ 	.byte	0x04, 0x37
        /*0002*/ 	.short	(.L_11 - .L_10)
.L_10:
        /*0004*/ 	.word	0x0000007c


	//----- nvinfo : EIATTR_KPARAM_INFO
	.align		4
.L_11:
        /*0008*/ 	.byte	0x04, 0x17
        /*000a*/ 	.short	(.L_13 - .L_12)
.L_12:
        /*000c*/ 	.word	0x00000000
        /*0010*/ 	.short	0x0008
        /*0012*/ 	.short	0x0040
        /*0014*/ 	.byte	0x00, 0xf0, 0x11, 0x00


	//----- nvinfo : EIATTR_KPARAM_INFO
	.align		4
.L_13:
        /*0018*/ 	.byte	0x04, 0x17
        /*001a*/ 	.short	(.L_15 - .L_14)
.L_14:
        /*001c*/ 	.word	0x00000000
        /*0020*/ 	.short	0x0007
        /*0022*/ 	.short	0x0038
        /*0024*/ 	.byte	0x00, 0xf4, 0x21, 0x00


	//----- nvinfo : EIATTR_KPARAM_INFO
	.align		4
.L_15:
        /*0028*/ 	.byte	0x04, 0x17
        /*002a*/ 	.short	(.L_17 - .L_16)
.L_16:
        /*002c*/ 	.word	0x00000000
        /*0030*/ 	.short	0x0006
        /*0032*/ 	.short	0x0030
        /*0034*/ 	.byte	0x00, 0xf4, 0x21, 0x00


	//----- nvinfo : EIATTR_KPARAM_INFO
	.align		4
.L_17:
        /*0038*/ 	.byte	0x04, 0x17
        /*003a*/ 	.short	(.L_19 - .L_18)
.L_18:
        /*003c*/ 	.word	0x00000000
        /*0040*/ 	.short	0x0005
        /*0042*/ 	.short	0x0028
        /*0044*/ 	.byte	0x00, 0xf4, 0x21, 0x00


	//----- nvinfo : EIATTR_KPARAM_INFO
	.align		4
.L_19:
        /*0048*/ 	.byte	0x04, 0x17
        /*004a*/ 	.short	(.L_21 - .L_20)
.L_20:
        /*004c*/ 	.word	0x00000000
        /*0050*/ 	.short	0x0004
        /*0052*/ 	.short	0x0020
        /*0054*/ 	.byte	0x00, 0xf4, 0x21, 0x00


	//----- nvinfo : EIATTR_KPARAM_INFO
	.align		4
.L_21:
        /*0058*/ 	.byte	0x04, 0x17
        /*005a*/ 	.short	(.L_23 - .L_22)
.L_22:
        /*005c*/ 	.word	0x00000000
        /*0060*/ 	.short	0x0003
        /*0062*/ 	.short	0x0018
        /*0064*/ 	.byte	0x00, 0xf4, 0x21, 0x00


	//----- nvinfo : EIATTR_KPARAM_INFO
	.align		4
.L_23:
        /*0068*/ 	.byte	0x04, 0x17
        /*006a*/ 	.short	(.L_25 - .L_24)
.L_24:
        /*006c*/ 	.word	0x00000000
        /*0070*/ 	.short	0x0002
        /*0072*/ 	.short	0x0010
        /*0074*/ 	.byte	0x00, 0xf4, 0x21, 0x00


	//----- nvinfo : EIATTR_KPARAM_INFO
	.align		4
.L_25:
        /*0078*/ 	.byte	0x04, 0x17
        /*007a*/ 	.short	(.L_27 - .L_26)
.L_26:
        /*007c*/ 	.word	0x00000000
        /*0080*/ 	.short	0x0001
        /*0082*/ 	.short	0x0008
        /*0084*/ 	.byte	0x00, 0xf4, 0x21, 0x00


	//----- nvinfo : EIATTR_KPARAM_INFO
	.align		4
.L_27:
        /*0088*/ 	.byte	0x04, 0x17
        /*008a*/ 	.short	(.L_29 - .L_28)
.L_28:
        /*008c*/ 	.word	0x00000000
        /*0090*/ 	.short	0x0000
        /*0092*/ 	.short	0x0000
        /*0094*/ 	.byte	0x00, 0xf4, 0x21, 0x00


	//----- nvinfo : EIATTR_SPARSE_MMA_MASK
	.align		4
.L_29:
        /*0098*/ 	.byte	0x03, 0x50
        /*009a*/ 	.short	0x0000


	//----- nvinfo : EIATTR_MAXREG_COUNT
	.align		4
        /*009c*/ 	.byte	0x03, 0x1b
        /*009e*/ 	.short	0x00ff


	//----- nvinfo : EIATTR_EXIT_INSTR_OFFSETS
	.align		4
        /*00a0*/ 	.byte	0x04, 0x1c
        /*00a2*/ 	.short	(.L_31 - .L_30)


	//   ....[0]....
.L_30:
        /*00a4*/ 	.word	0x00000790


	//----- nvinfo : EIATTR_REQNTID
	.align		4
.L_31:
        /*00a8*/ 	.byte	0x04, 0x10
        /*00aa*/ 	.short	(.L_33 - .L_32)
.L_32:
        /*00ac*/ 	.word	0x00000100
        /*00b0*/ 	.word	0x00000001
        /*00b4*/ 	.word	0x00000001


	//----- nvinfo : EIATTR_CBANK_PARAM_SIZE
	.align		4
.L_33:
        /*00b8*/ 	.byte	0x03, 0x19
        /*00ba*/ 	.short	0x0044


	//----- nvinfo : EIATTR_PARAM_CBANK
	.align		4
        /*00bc*/ 	.byte	0x04, 0x0a
        /*00be*/ 	.short	(.L_35 - .L_34)
	.align		4
.L_34:
        /*00c0*/ 	.word	index@(.nv.constant0.triton_poi_fused_cat_19)
        /*00c4*/ 	.short	0x0210
        /*00c6*/ 	.short	0x0044


	//----- nvinfo : EIATTR_SW_WAR
	.align		4
.L_35:
        /*00c8*/ 	.byte	0x04, 0x36
        /*00ca*/ 	.short	(.L_37 - .L_36)
.L_36:
        /*00cc*/ 	.word	0x00000008
.L_37:


//--------------------- .nv.callgraph             --------------------------
	.section	.nv.callgraph,"",@"SHT_CUDA_CALLGRAPH"
	.align	4
	.sectionentsize	8
	.align		4
        /*0000*/ 	.word	0x00000000
	.align		4
        /*0004*/ 	.word	0xffffffff
	.align		4
        /*0008*/ 	.word	0x00000000
	.align		4
        /*000c*/ 	.word	0xfffffffe
	.align		4
        /*0010*/ 	.word	0x00000000
	.align		4
        /*0014*/ 	.word	0xfffffffd
	.align		4
        /*0018*/ 	.word	0x00000000
	.align		4
        /*001c*/ 	.word	0xfffffffc


//--------------------- .nv.constant4             --------------------------
	.section	.nv.constant4,"a",@progbits
	.align	8
	.align		8
.nv.constant4:
        /*0000*/ 	.dword	_$_str
	.align		8
        /*0008*/ 	.dword	_$_str_$_2


//--------------------- .text.triton_poi_fused_cat_19 --------------------------
	.section	.text.triton_poi_fused_cat_19,"ax",@progbits
	.align	128
        .global         triton_poi_fused_cat_19
        .type           triton_poi_fused_cat_19,@function
        .size           triton_poi_fused_cat_19,(.L_x_1 - triton_poi_fused_cat_19)
        .other          triton_poi_fused_cat_19,@"STO_CUDA_ENTRY STV_DEFAULT"
triton_poi_fused_cat_19:
.text.triton_poi_fused_cat_19:
[----:B------:R-:W-:Y:S01]  /*0000*/  LDC R1, c[0x0][0x28] ;  /* 0x00000a00ff017b82 */ /* 0x000fe20000000800 */
[----:B------:R-:W1:Y:S07]  /*0010*/  S2R R0, SR_TID.X ;  /* 0x0000000000007919 */ /* 0x000e6e0000002100 */
[----:B------:R-:W2:Y:S01]  /*0020*/  LDC.64 R4, c[0x0][0x228] ;  /* 0x00008a00ff047b82 */ /* 0x000ea20000000a00 */
[----:B------:R-:W-:Y:S01]  /*0030*/  ULDC.64 UR4, c[0x0][0x208] ;  /* 0x0000820000047ab9 */ /* 0x000fe20000000a00 */
[----:B------:R-:W-:Y:S01]  /*0040*/  ULDC.64 UR6, c[0x0][0x218] ;  /* 0x0000860000067ab9 */ /* 0x000fe20000000a00 */
[----:B------:R-:W3:Y:S05]  /*0050*/  S2R R3, SR_CTAID.X ;  /* 0x0000000000037919 */ /* 0x000eea0000002500 */
[----:B------:R-:W4:Y:S08]  /*0060*/  LDC.64 R6, c[0x0][0x220] ;  /* 0x00008800ff067b82 */ /* 0x000f300000000a00 */
[----:B------:R-:W5:Y:S01]  /*0070*/  LDC.64 R12, c[0x0][0x238] ;  /* 0x00008e00ff0c7b82 */ /* 0x000f620000000a00 */
[----:B-1----:R-:W-:-:S05]  /*0080*/  IMAD.SHL.U32 R0, R0, 0x2, RZ ;  /* 0x0000000200007824 */ /* 0x002fca00078e00ff */
[----:B------:R-:W-:-:S05]  /*0090*/  LOP3.LUT R0, R0, 0x1fe, RZ, 0xc0, !PT ;  /* 0x000001fe00007812 */ /* 0x000fca00078ec0ff */
[----:B---3--:R-:W-:-:S04]  /*00a0*/  IMAD R0, R3, 0x200, R0 ;  /* 0x0000020003007824 */ /* 0x008fc800078e0200 */
[----:B------:R-:W-:-:S05]  /*00b0*/  IMAD.HI R14, R0, 0x4ec4ec4f, RZ ;  /* 0x4ec4ec4f000e7827 */ /* 0x000fca00078e02ff */
[----:B------:R-:W-:-:S04]  /*00c0*/  SHF.R.U32.HI R9, RZ, 0x1f, R14 ;  /* 0x0000001fff097819 */ /* 0x000fc8000001160e */
[----:B------:R-:W-:-:S05]  /*00d0*/  LEA.HI.SX32 R17, R14, R9, 0x1b ;  /* 0x000000090e117211 */ /* 0x000fca00078fdaff */
[----:B------:R-:W-:-:S04]  /*00e0*/  IMAD R15, R17, -0x68, R0 ;  /* 0xffffff98110f7824 */ /* 0x000fc800078e0200 */
[C---:B------:R-:W-:Y:S02]  /*00f0*/  VIADD R2, R15.reuse, 0xffffffcc ;  /* 0xffffffcc0f027836 */ /* 0x040fe40000000000 */
[----:B--2---:R-:W-:-:S03]  /*0100*/  IMAD.WIDE R4, R15, 0x4, R4 ;  /* 0x000000040f047825 */ /* 0x004fc600078e0204 */
[----:B------:R-:W-:Y:S02]  /*0110*/  ISETP.GE.U32.AND P2, PT, R2, 0x1a, PT ;  /* 0x0000001a0200780c */ /* 0x000fe40003f46070 */
[----:B------:R-:W-:-:S11]  /*0120*/  CS2R R2, SRZ ;  /* 0x0000000000027805 */ /* 0x000fd6000001ff00 */
[----:B------:R1:W2:Y:S01]  /*0130*/  @!P2 LDG.E.EL.64 R2, desc[UR4][R4.64+-0xd0] ;  /* 0xffff30040402a981 */ /* 0x0002a2000c2e1b00 */
[----:B------:R-:W-:Y:S01]  /*0140*/  IMAD R10, R17, 0x1a, RZ ;  /* 0x0000001a110a7824 */ /* 0x000fe200078e02ff */
[----:B------:R-:W-:Y:S01]  /*0150*/  SHF.R.S32.HI R11, RZ, 0x1f, R15 ;  /* 0x0000001fff0b7819 */ /* 0x000fe2000001140f */
[----:B------:R-:W-:Y:S01]  /*0160*/  VIADD R16, R0, 0x1 ;  /* 0x0000000100107836 */ /* 0x000fe20000000000 */
[----:B------:R-:W-:Y:S01]  /*0170*/  LEA.HI.SX32 R14, R14, R9, 0x13 ;  /* 0x000000090e0e7211 */ /* 0x000fe200078f9aff */
[----:B----4-:R-:W-:Y:S01]  /*0180*/  IMAD.WIDE R24, R15, 0x4, R6 ;  /* 0x000000040f187825 */ /* 0x010fe200078e0206 */
[----:B------:R-:W-:Y:S02]  /*0190*/  IADD3 R18, P0, R15, R10, RZ ;  /* 0x0000000a0f127210 */ /* 0x000fe40007f1e0ff */
[----:B------:R-:W-:Y:S01]  /*01a0*/  CS2R R6, SRZ ;  /* 0x0000000000067805 */ /* 0x000fe2000001ff00 */
[----:B------:R-:W-:Y:S01]  /*01b0*/  IMAD.HI R8, R16, 0x4ec4ec4f, RZ ;  /* 0x4ec4ec4f10087827 */ /* 0x000fe200078e02ff */
[----:B------:R-:W-:-:S02]  /*01c0*/  LEA.HI.X.SX32 R21, R10, R11, 0x1, P0 ;  /* 0x0000000b0a157211 */ /* 0x000fc400000f0eff */
[----:B-1----:R-:W-:Y:S01]  /*01d0*/  CS2R R4, SRZ ;  /* 0x0000000000047805 */ /* 0x002fe2000001ff00 */
[----:B------:R-:W1:Y:S01]  /*01e0*/  LDC.64 R10, c[0x0][0x230] ;  /* 0x00008c00ff0a7b82 */ /* 0x000e620000000a00 */
[C---:B------:R-:W-:Y:S02]  /*01f0*/  LEA R22, P0, R18.reuse, UR6, 0x2 ;  /* 0x0000000612167c11 */ /* 0x040fe4000f8010ff */
[----:B------:R-:W-:Y:S02]  /*0200*/  SHF.R.U32.HI R19, RZ, 0x1f, R8 ;  /* 0x0000001fff137819 */ /* 0x000fe40000011608 */
[----:B------:R-:W-:Y:S01]  /*0210*/  LEA.HI.X R23, R18, UR7, R21, 0x2, P0 ;  /* 0x0000000712177c11 */ /* 0x000fe200080f1415 */
[----:B------:R-:W3:Y:S01]  /*0220*/  @!P2 LDG.E.EL.64 R4, desc[UR4][R24.64+-0xd0] ;  /* 0xffff30041804a981 */ /* 0x000ee2000c2e1b00 */
[----:B------:R-:W-:Y:S02]  /*0230*/  LEA.HI R19, R8, R19, RZ, 0x1b ;  /* 0x0000001308137211 */ /* 0x000fe400078fd8ff */
[----:B------:R-:W-:Y:S01]  /*0240*/  SHF.R.S32.HI R8, RZ, 0x1f, R17 ;  /* 0x0000001fff087819 */ /* 0x000fe20000011411 */
[----:B------:R4:W3:Y:S03]  /*0250*/  @!P2 LDG.E.EL.64 R6, desc[UR4][R22.64+-0xd0] ;  /* 0xffff30041606a981 */ /* 0x0008e6000c2e1b00 */
[----:B------:R-:W-:-:S02]  /*0260*/  LEA.HI R18, R8, R17, RZ, 0x8 ;  /* 0x0000001108127211 */ /* 0x000fc400078f40ff */
[----:B------:R-:W4:Y:S02]  /*0270*/  LDC.64 R8, c[0x0][0x210] ;  /* 0x00008400ff087b82 */ /* 0x000f240000000a00 */
[----:B------:R-:W-:Y:S01]  /*0280*/  LOP3.LUT R18, R18, 0xffffff00, RZ, 0xc0, !PT ;  /* 0xffffff0012127812 */ /* 0x000fe200078ec0ff */
[----:B------:R-:W-:-:S04]  /*0290*/  IMAD R28, R19, -0x68, R16 ;  /* 0xffffff98131c7824 */ /* 0x000fc800078e0210 */
[----:B------:R-:W-:Y:S02]  /*02a0*/  IMAD.IADD R29, R17, 0x1, -R18 ;  /* 0x00000001111d7824 */ /* 0x000fe400078e0a12 */
[----:B------:R-:W4:Y:S01]  /*02b0*/  LDC.64 R18, c[0x0][0x240] ;  /* 0x00009000ff127b82 */ /* 0x000f220000000a00 */
[----:B------:R-:W-:Y:S02]  /*02c0*/  CS2R R16, SRZ ;  /* 0x0000000000107805 */ /* 0x000fe4000001ff00 */
[----:B------:R-:W-:Y:S01]  /*02d0*/  CS2R R20, SRZ ;  /* 0x0000000000147805 */ /* 0x000fe2000001ff00 */
[----:B-1----:R-:W-:-:S04]  /*02e0*/  IMAD.WIDE R26, R15, 0x4, R10 ;  /* 0x000000040f1a7825 */ /* 0x002fc800078e020a */
[C---:B-----5:R-:W-:Y:S01]  /*02f0*/  IMAD.WIDE R12, R15.reuse, 0x4, R12 ;  /* 0x000000040f0c7825 */ /* 0x060fe200078e020c */
[----:B------:R-:W5:Y:S03]  /*0300*/  @!P2 LDG.E.EL.64 R16, desc[UR4][R26.64+-0xd0] ;  /* 0xffff30041a10a981 */ /* 0x000f66000c2e1b00 */
[--C-:B------:R-:W-:Y:S01]  /*0310*/  IMAD R11, R28, 0x100, R29.reuse ;  /* 0x000001001c0b7824 */ /* 0x100fe200078e021d */
[----:B------:R1:W5:Y:S01]  /*0320*/  @!P2 LDG.E.EL.64 R20, desc[UR4][R12.64+-0xd0] ;  /* 0xffff30040c14a981 */ /* 0x000362000c2e1b00 */
[C---:B------:R-:W-:Y:S01]  /*0330*/  IMAD R29, R15.reuse, 0x100, R29 ;  /* 0x000001000f1d7824 */ /* 0x040fe200078e021d */
[C---:B------:R-:W-:Y:S02]  /*0340*/  ISETP.GE.AND P1, PT, R15.reuse, 0x34, PT ;  /* 0x000000340f00780c */ /* 0x040fe40003f26270 */
[----:B------:R-:W-:Y:S01]  /*0350*/  ISETP.GT.AND P0, PT, R15, 0x4d, PT ;  /* 0x0000004d0f00780c */ /* 0x000fe20003f04270 */
[----:B------:R-:W-:-:S02]  /*0360*/  IMAD R29, R14, 0x3400, R29 ;  /* 0x000034000e1d7824 */ /* 0x000fc400078e021d */
[----:B------:R-:W-:Y:S02]  /*0370*/  IMAD R11, R14, 0x3400, R11 ;  /* 0x000034000e0b7824 */ /* 0x000fe400078e020b */
[----:B0---4-:R-:W-:-:S04]  /*0380*/  IMAD.WIDE R22, R29, 0x4, R8 ;  /* 0x000000041d167825 */ /* 0x011fc800078e0208 */
[----:B------:R-:W-:Y:S02]  /*0390*/  IMAD R29, R14, 0x3400, R29 ;  /* 0x000034000e1d7824 */ /* 0x000fe400078e021d */
[----:B------:R-:W-:Y:S02]  /*03a0*/  IMAD.MOV.U32 R10, RZ, RZ, RZ ;  /* 0x000000ffff0a7224 */ /* 0x000fe400078e00ff */
[----:B------:R-:W-:Y:S01]  /*03b0*/  IMAD.WIDE R24, R11, 0x4, R8 ;  /* 0x000000040b187825 */ /* 0x000fe200078e0208 */
[----:B------:R-:W-:-:S03]  /*03c0*/  CS2R R8, SRZ ;  /* 0x0000000000087805 */ /* 0x000fc6000001ff00 */
[----:B------:R-:W-:Y:S01]  /*03d0*/  IMAD R14, R14, 0x3400, R11 ;  /* 0x000034000e0e7824 */ /* 0x000fe200078e020b */
[----:B------:R-:W4:Y:S01]  /*03e0*/  @!P1 LDG.E.EL R10, desc[UR4][R22.64] ;  /* 0x00000004160a9981 */ /* 0x000f22000c2e1900 */
[----:B-1----:R-:W-:-:S03]  /*03f0*/  IMAD.WIDE R12, R29, 0x4, R18 ;  /* 0x000000041d0c7825 */ /* 0x002fc600078e0212 */
[----:B------:R-:W4:Y:S01]  /*0400*/  @!P1 LDG.E.EL R8, desc[UR4][R24.64] ;  /* 0x0000000418089981 */ /* 0x000f22000c2e1900 */
[----:B------:R-:W-:Y:S02]  /*0410*/  IMAD.MOV.U32 R11, RZ, RZ, RZ ;  /* 0x000000ffff0b7224 */ /* 0x000fe400078e00ff */
[----:B------:R-:W-:Y:S01]  /*0420*/  IMAD.WIDE R18, R14, 0x4, R18 ;  /* 0x000000040e127825 */ /* 0x000fe200078e0212 */
[----:B------:R0:W4:Y:S04]  /*0430*/  @P0 LDG.E.EL R9, desc[UR4][R12.64] ;  /* 0x000000040c090981 */ /* 0x000128000c2e1900 */
[----:B------:R3:W4:Y:S01]  /*0440*/  @P0 LDG.E.EL R11, desc[UR4][R18.64] ;  /* 0x00000004120b0981 */ /* 0x000722000c2e1900 */
[----:B0-----:R-:W-:Y:S01]  /*0450*/  IMAD.MOV.U32 R13, RZ, RZ, 0x3e800000 ;  /* 0x3e800000ff0d7424 */ /* 0x001fe200078e00ff */
[----:B--2---:R-:W-:-:S02]  /*0460*/  SEL R2, R2, RZ, !P2 ;  /* 0x000000ff02027207 */ /* 0x004fc40005000000 */
[----:B------:R-:W-:-:S03]  /*0470*/  SEL R3, R3, RZ, !P2 ;  /* 0x000000ff03037207 */ /* 0x000fc60005000000 */
[----:B------:R-:W-:-:S04]  /*0480*/  FADD R2, R2, 9.9999997473787516356e-06 ;  /* 0x3727c5ac02027421 */ /* 0x000fc80000000000 */
[----:B------:R-:W0:Y:S01]  /*0490*/  MUFU.SQRT R14, R2 ;  /* 0x00000002000e7308 */ /* 0x000e220000002000 */
[----:B------:R-:W-:-:S07]  /*04a0*/  FADD R3, R3, 9.9999997473787516356e-06 ;  /* 0x3727c5ac03037421 */ /* 0x000fce0000000000 */
[----:B------:R-:W1:Y:S01]  /*04b0*/  MUFU.SQRT R22, R3 ;  /* 0x0000000300167308 */ /* 0x000e620000002000 */
[C---:B0-----:R-:W-:Y:S02]  /*04c0*/  FSETP.GT.AND P3, PT, R14.reuse, 8.50705917302346158658e+37, PT ;  /* 0x7e8000000e00780b */ /* 0x041fe40003f64000 */
[----:B------:R-:W-:Y:S02]  /*04d0*/  FSETP.GEU.AND P5, PT, R14, 1.175494350822287508e-38, PT ;  /* 0x008000000e00780b */ /* 0x000fe40003fae000 */
[C---:B-1----:R-:W-:Y:S02]  /*04e0*/  FSETP.GT.AND P4, PT, R22.reuse, 8.50705917302346158658e+37, PT ;  /* 0x7e8000001600780b */ /* 0x042fe40003f84000 */
[----:B------:R-:W-:-:S07]  /*04f0*/  FSETP.GEU.AND P6, PT, R22, 1.175494350822287508e-38, PT ;  /* 0x008000001600780b */ /* 0x000fce0003fce000 */
[----:B------:R-:W-:-:S04]  /*0500*/  @P3 FMUL R14, R14, 0.25 ;  /* 0x3e8000000e0e3820 */ /* 0x000fc80000400000 */
[----:B------:R-:W-:Y:S01]  /*0510*/  @!P5 FMUL R14, R14, 16777216 ;  /* 0x4b8000000e0ed820 */ /* 0x000fe20000400000 */
[----:B------:R-:W-:-:S05]  /*0520*/  @P4 FMUL R22, R22, 0.25 ;  /* 0x3e80000016164820 */ /* 0x000fca0000400000 */
[----:B------:R-:W0:Y:S01]  /*0530*/  MUFU.RCP R14, R14 ;  /* 0x0000000e000e7308 */ /* 0x000e220000001000 */
[----:B------:R-:W-:Y:S01]  /*0540*/  @!P6 FMUL R22, R22, 16777216 ;  /* 0x4b8000001616e820 */ /* 0x000fe20000400000 */
[----:B------:R-:W-:Y:S02]  /*0550*/  FSEL R3, R13, 1, P3 ;  /* 0x3f8000000d037808 */ /* 0x000fe40001800000 */
[----:B---3--:R-:W-:-:S04]  /*0560*/  SEL R19, R4, RZ, !P2 ;  /* 0x000000ff04137207 */ /* 0x008fc80005000000 */
[----:B------:R-:W1:Y:S01]  /*0570*/  MUFU.RCP R22, R22 ;  /* 0x0000001600167308 */ /* 0x000e620000001000 */
[----:B------:R-:W-:Y:S01]  /*0580*/  SEL R2, R6, RZ, !P2 ;  /* 0x000000ff06027207 */ /* 0x000fe20005000000 */
[----:B------:R-:W-:Y:S01]  /*0590*/  @!P5 FMUL R3, R3, 16777216 ;  /* 0x4b8000000303d820 */ /* 0x000fe20000400000 */
[----:B------:R-:W-:Y:S02]  /*05a0*/  FSEL R13, R13, 1, P4 ;  /* 0x3f8000000d0d7808 */ /* 0x000fe40002000000 */
[----:B------:R-:W-:Y:S01]  /*05b0*/  SEL R4, R7, RZ, !P2 ;  /* 0x000000ff07047207 */ /* 0x000fe20005000000 */
[----:B------:R-:W-:Y:S01]  /*05c0*/  FADD R2, R2, -R19 ;  /* 0x8000001302027221 */ /* 0x000fe20000000000 */
[----:B------:R-:W-:Y:S01]  /*05d0*/  SEL R5, R5, RZ, !P2 ;  /* 0x000000ff05057207 */ /* 0x000fe20005000000 */
[----:B0-----:R-:W-:Y:S01]  /*05e0*/  FMUL R3, R14, R3 ;  /* 0x000000030e037220 */ /* 0x001fe20000400000 */
[----:B------:R-:W-:-:S03]  /*05f0*/  @!P6 FMUL R13, R13, 16777216 ;  /* 0x4b8000000d0de820 */ /* 0x000fc60000400000 */
[----:B------:R-:W-:Y:S01]  /*0600*/  FADD R4, R4, -R5 ;  /* 0x8000000504047221 */ /* 0x000fe20000000000 */
[----:B------:R-:W-:Y:S02]  /*0610*/  FMUL R5, R2, R3 ;  /* 0x0000000302057220 */ /* 0x000fe40000400000 */
[----:B------:R-:W0:Y:S01]  /*0620*/  LDC.64 R2, c[0x0][0x248] ;  /* 0x00009200ff027b82 */ /* 0x000e220000000a00 */
[----:B-1----:R-:W-:Y:S01]  /*0630*/  FMUL R13, R22, R13 ;  /* 0x0000000d160d7220 */ /* 0x002fe20000400000 */
[----:B-----5:R-:W-:Y:S02]  /*0640*/  SEL R16, R16, RZ, !P2 ;  /* 0x000000ff10107207 */ /* 0x020fe40005000000 */
[----:B------:R-:W-:Y:S01]  /*0650*/  SEL R20, R20, RZ, !P2 ;  /* 0x000000ff14147207 */ /* 0x000fe20005000000 */
[----:B------:R-:W-:Y:S01]  /*0660*/  FMUL R4, R4, R13 ;  /* 0x0000000d04047220 */ /* 0x000fe20000400000 */
[----:B------:R-:W-:Y:S02]  /*0670*/  SEL R17, R17, RZ, !P2 ;  /* 0x000000ff11117207 */ /* 0x000fe40005000000 */
[----:B------:R-:W-:Y:S01]  /*0680*/  SEL R21, R21, RZ, !P2 ;  /* 0x000000ff15157207 */ /* 0x000fe20005000000 */
[----:B------:R-:W-:Y:S01]  /*0690*/  FFMA R20, R5, R16, R20 ;  /* 0x0000001005147223 */ /* 0x000fe20000000014 */
[----:B------:R-:W-:-:S03]  /*06a0*/  ISETP.GE.AND P3, PT, R15, 0x4e, PT ;  /* 0x0000004e0f00780c */ /* 0x000fc60003f66270 */
[----:B------:R-:W-:Y:S01]  /*06b0*/  FFMA R21, R4, R17, R21 ;  /* 0x0000001104157223 */ /* 0x000fe20000000015 */
[----:B------:R-:W-:-:S04]  /*06c0*/  FSETP.GEU.AND P4, PT, R20, RZ, PT ;  /* 0x000000ff1400720b */ /* 0x000fc80003f8e000 */
[C---:B------:R-:W-:Y:S02]  /*06d0*/  FSETP.GEU.AND P5, PT, R21.reuse, RZ, PT ;  /* 0x000000ff1500720b */ /* 0x040fe40003fae000 */
[----:B------:R-:W-:Y:S02]  /*06e0*/  FSEL R20, R20, RZ, P4 ;  /* 0x000000ff14147208 */ /* 0x000fe40002000000 */
[----:B----4-:R-:W-:Y:S02]  /*06f0*/  SEL R10, R10, RZ, !P1 ;  /* 0x000000ff0a0a7207 */ /* 0x010fe40004800000 */
[----:B------:R-:W-:Y:S02]  /*0700*/  FSEL R21, R21, RZ, P5 ;  /* 0x000000ff15157208 */ /* 0x000fe40002800000 */
[----:B------:R-:W-:Y:S02]  /*0710*/  @P1 SEL R10, R20, RZ, !P2 ;  /* 0x000000ff140a1207 */ /* 0x000fe40005000000 */
[----:B------:R-:W-:-:S02]  /*0720*/  SEL R9, R9, RZ, P0 ;  /* 0x000000ff09097207 */ /* 0x000fc40000000000 */
[----:B------:R-:W-:Y:S01]  /*0730*/  SEL R5, R8, RZ, !P1 ;  /* 0x000000ff08057207 */ /* 0x000fe20004800000 */
[----:B0-----:R-:W-:Y:S01]  /*0740*/  IMAD.WIDE R2, R0, 0x4, R2 ;  /* 0x0000000400027825 */ /* 0x001fe200078e0202 */
[----:B------:R-:W-:Y:S02]  /*0750*/  @P1 SEL R5, R21, RZ, !P2 ;  /* 0x000000ff15051207 */ /* 0x000fe40005000000 */
[----:B------:R-:W-:Y:S02]  /*0760*/  SEL R4, R10, R9, !P3 ;  /* 0x000000090a047207 */ /* 0x000fe40005800000 */
[----:B------:R-:W-:-:S05]  /*0770*/  @P3 SEL R5, R11, RZ, P0 ;  /* 0x000000ff0b053207 */ /* 0x000fca0000000000 */
[----:B------:R-:W-:Y:S01]  /*0780*/  STG.E.64 desc[UR4][R2.64], R4 ;  /* 0x0000000402007986 */ /* 0x000fe2000c101b04 */
[----:B------:R-:W-:Y:S05]  /*0790*/  EXIT ;  /* 0x000000000000794d */ /* 0x000fea0003800000 */
.L_x_0:
[----:B------:R-:W-:-:S00]  /*07a0*/  BRA `(.L_x_0) ;  /* 0xfffffffc00fc7947 */ /* 0x000fc0000383ffff */
[----:B------:R-:W-:-:S00]  /*07b0*/  NOP ;  /* 0x0000000000007918 */ /* 0x000fc00000000000 */
        /* <DEDUP_REMOVED lines=12> */
.L_x_1:


//--------------------- .nv.global.init           --------------------------
	.section	.nv.global.init,"aw",@progbits
.nv.global.init:
	.type		_$_str,@object
	.size		_$_str,(_$_str_$_2 - _$_str)
_$_str:
        /*0000*/ 	.byte	0x5f, 0x5f, 0x43, 0x55, 0x44, 0x41, 0x5f, 0x46, 0x54, 0x5a, 0x00
	.type		_$_str_$_2,@object
	.size		_$_str_$_2,(.L_1 - _$_str_$_2)
_$_str_$_2:
        /*000b*/ 	.byte	0x5f, 0x5f, 0x43, 0x55, 0x44, 0x41, 0x5f, 0x50, 0x52, 0x45, 0x43, 0x5f, 0x53, 0x51, 0x52, 0x54
        /*001b*/ 	.byte	0x00
.L_1:


//--------------------- .nv.constant0.triton_poi_fused_cat_19 --------------------------
	.section	.nv.constant0.triton_poi_fused_cat_19,"a",@progbits
	.sectionflags	@""
	.align	4
.nv.constant0.triton_poi_fused_cat_19:
	.zero		596
